	.headerflags	@"EF_CUDA_TEXMODE_UNIFIED EF_CUDA_64BIT_ADDRESS EF_CUDA_ACCELERATORS EF_CUDA_SM90 EF_CUDA_VIRTUAL_SM(EF_CUDA_SM90)"
	.elftype	@"ET_EXEC"


//--------------------- .nv.info                  --------------------------
	.section	.nv.info,"",@"SHT_CUDA_INFO"
	.align	4


	//----- nvinfo : EIATTR_REGCOUNT
	.align		4
        /*0000*/ 	.byte	0x04, 0x2f
        /*0002*/ 	.short	(.L_3 - .L_2)
	.align		4
.L_2:
        /*0004*/ 	.word	index@(triton_poi_fused__native_batch_norm_legit_no_training_hardtanh_98)
        /*0008*/ 	.word	0x00000020


	//----- nvinfo : EIATTR_MIN_STACK_SIZE
	.align		4
.L_3:
        /*000c*/ 	.byte	0x04, 0x12
        /*000e*/ 	.short	(.L_5 - .L_4)
	.align		4
.L_4:
        /*0010*/ 	.word	index@(triton_poi_fused__native_batch_norm_legit_no_training_hardtanh_98)
        /*0014*/ 	.word	0x00000000


	//----- nvinfo : EIATTR_FRAME_SIZE
	.align		4
.L_5:
        /*0018*/ 	.byte	0x04, 0x11
        /*001a*/ 	.short	(.L_7 - .L_6)
	.align		4
.L_6:
        /*001c*/ 	.word	index@(triton_poi_fused__native_batch_norm_legit_no_training_hardtanh_98)
        /*0020*/ 	.word	0x00000000


	//----- nvinfo : EIATTR_MIN_STACK_SIZE
	.align		4
.L_7:
        /*0024*/ 	.byte	0x04, 0x12
        /*0026*/ 	.short	(.L_9 - .L_8)
	.align		4
.L_8:
        /*0028*/ 	.word	index@(triton_poi_fused__native_batch_norm_legit_no_training_hardtanh_98)
        /*002c*/ 	.word	0x00000000
.L_9:


//--------------------- .nv.info.triton_poi_fused__native_batch_norm_legit_no_training_hardtanh_98 --------------------------
	.section	.nv.info.triton_poi_fused__native_batch_norm_legit_no_training_hardtanh_98,"",@"SHT_CUDA_INFO"
	.sectionflags	@""
	.align	4


	//----- nvinfo : EIATTR_CUDA_API_VERSION
	.align		4
        /*0000*/ 	.byte	0x04, 0x37
        /*0002*/ 	.short	(.L_11 - .L_10)
.L_10:
        /*0004*/ 	.word	0x0000007c


	//----- nvinfo : EIATTR_KPARAM_INFO
	.align		4
.L_11:
        /*0008*/ 	.byte	0x04, 0x17
        /*000a*/ 	.short	(.L_13 - .L_12)
.L_12:
        /*000c*/ 	.word	0x00000000
        /*0010*/ 	.short	0x0007
        /*0012*/ 	.short	0x0034
        /*0014*/ 	.byte	0x00, 0xf0, 0x11, 0x00


	//----- nvinfo : EIATTR_KPARAM_INFO
	.align		4
.L_13:
        /*0018*/ 	.byte	0x04, 0x17
        /*001a*/ 	.short	(.L_15 - .L_14)
.L_14:
        /*001c*/ 	.word	0x00000000
        /*0020*/ 	.short	0x0006
        /*0022*/ 	.short	0x0030
        /*0024*/ 	.byte	0x00, 0xf0, 0x11, 0x00


	//----- nvinfo : EIATTR_KPARAM_INFO
	.align		4
.L_15:
        /*0028*/ 	.byte	0x04, 0x17
        /*002a*/ 	.short	(.L_17 - .L_16)
.L_16:
        /*002c*/ 	.word	0x00000000
        /*0030*/ 	.short	0x0005
        /*0032*/ 	.short	0x0028
        /*0034*/ 	.byte	0x00, 0xf4, 0x21, 0x00


	//----- nvinfo : EIATTR_KPARAM_INFO
	.align		4
.L_17:
        /*0038*/ 	.byte	0x04, 0x17
        /*003a*/ 	.short	(.L_19 - .L_18)
.L_18:
        /*003c*/ 	.word	0x00000000
        /*0040*/ 	.short	0x0004
        /*0042*/ 	.short	0x0020
        /*0044*/ 	.byte	0x00, 0xf4, 0x21, 0x00


	//----- nvinfo : EIATTR_KPARAM_INFO
	.align		4
.L_19:
        /*0048*/ 	.byte	0x04, 0x17
        /*004a*/ 	.short	(.L_21 - .L_20)
.L_20:
        /*004c*/ 	.word	0x00000000
        /*0050*/ 	.short	0x0003
        /*0052*/ 	.short	0x0018
        /*0054*/ 	.byte	0x00, 0xf4, 0x21, 0x00


	//----- nvinfo : EIATTR_KPARAM_INFO
	.align		4
.L_21:
        /*0058*/ 	.byte	0x04, 0x17
        /*005a*/ 	.short	(.L_23 - .L_22)
.L_22:
        /*005c*/ 	.word	0x00000000
        /*0060*/ 	.short	0x0002
        /*0062*/ 	.short	0x0010
        /*0064*/ 	.byte	0x00, 0xf4, 0x21, 0x00


	//----- nvinfo : EIATTR_KPARAM_INFO
	.align		4
.L_23:
        /*0068*/ 	.byte	0x04, 0x17
        /*006a*/ 	.short	(.L_25 - .L_24)
.L_24:
        /*006c*/ 	.word	0x00000000
        /*0070*/ 	.short	0x0001
        /*0072*/ 	.short	0x0008
        /*0074*/ 	.byte	0x00, 0xf4, 0x21, 0x00


	//----- nvinfo : EIATTR_KPARAM_INFO
	.align		4
.L_25:
        /*0078*/ 	.byte	0x04, 0x17
        /*007a*/ 	.short	(.L_27 - .L_26)
.L_26:
        /*007c*/ 	.word	0x00000000
        /*0080*/ 	.short	0x0000
        /*0082*/ 	.short	0x0000
        /*0084*/ 	.byte	0x00, 0xf4, 0x21, 0x00


	//----- nvinfo : EIATTR_SPARSE_MMA_MASK
	.align		4
.L_27:
        /*0088*/ 	.byte	0x03, 0x50
        /*008a*/ 	.short	0x0000


	//----- nvinfo : EIATTR_MAXREG_COUNT
	.align		4
        /*008c*/ 	.byte	0x03, 0x1b
        /*008e*/ 	.short	0x00ff


	//----- nvinfo : EIATTR_EXIT_INSTR_OFFSETS
	.align		4
        /*0090*/ 	.byte	0x04, 0x1c
        /*0092*/ 	.short	(.L_29 - .L_28)


	//   ....[0]....
.L_28:
        /*0094*/ 	.word	0x00000b50


	//   ....[1]....
        /*0098*/ 	.word	0x00000b70


	//----- nvinfo : EIATTR_REQNTID
	.align		4
.L_29:
        /*009c*/ 	.byte	0x04, 0x10
        /*009e*/ 	.short	(.L_31 - .L_30)
.L_30:
        /*00a0*/ 	.word	0x00000080
        /*00a4*/ 	.word	0x00000001
        /*00a8*/ 	.word	0x00000001


	//----- nvinfo : EIATTR_CBANK_PARAM_SIZE
	.align		4
.L_31:
        /*00ac*/ 	.byte	0x03, 0x19
        /*00ae*/ 	.short	0x0038


	//----- nvinfo : EIATTR_PARAM_CBANK
	.align		4
        /*00b0*/ 	.byte	0x04, 0x0a
        /*00b2*/ 	.short	(.L_33 - .L_32)
	.align		4
.L_32:
        /*00b4*/ 	.word	index@(.nv.constant0.triton_poi_fused__native_batch_norm_legit_no_training_hardtanh_98)
        /*00b8*/ 	.short	0x0210
        /*00ba*/ 	.short	0x0038


	//----- nvinfo : EIATTR_SW_WAR
	.align		4
.L_33:
        /*00bc*/ 	.byte	0x04, 0x36
        /*00be*/ 	.short	(.L_35 - .L_34)
.L_34:
        /*00c0*/ 	.word	0x00000008
.L_35:


//--------------------- .nv.callgraph             --------------------------
	.section	.nv.callgraph,"",@"SHT_CUDA_CALLGRAPH"
	.align	4
	.sectionentsize	8
	.align		4
        /*0000*/ 	.word	0x00000000
	.align		4
        /*0004*/ 	.word	0xffffffff
	.align		4
        /*0008*/ 	.word	0x00000000
	.align		4
        /*000c*/ 	.word	0xfffffffe
	.align		4
        /*0010*/ 	.word	0x00000000
	.align		4
        /*0014*/ 	.word	0xfffffffd
	.align		4
        /*0018*/ 	.word	0x00000000
	.align		4
        /*001c*/ 	.word	0xfffffffc


//--------------------- .nv.constant4             --------------------------
	.section	.nv.constant4,"a",@progbits
	.align	8
	.align		8
.nv.constant4:
        /*0000*/ 	.dword	_$_str
	.align		8
        /*0008*/ 	.dword	_$_str_$_2


//--------------------- .text.triton_poi_fused__native_batch_norm_legit_no_training_hardtanh_98 --------------------------
	.section	.text.triton_poi_fused__native_batch_norm_legit_no_training_hardtanh_98,"ax",@progbits
	.align	128
        .global         triton_poi_fused__native_batch_norm_legit_no_training_hardtanh_98
        .type           triton_poi_fused__native_batch_norm_legit_no_training_hardtanh_98,@function
        .size           triton_poi_fused__native_batch_norm_legit_no_training_hardtanh_98,(.L_x_1 - triton_poi_fused__native_batch_norm_legit_no_training_hardtanh_98)
        .other          triton_poi_fused__native_batch_norm_legit_no_training_hardtanh_98,@"STO_CUDA_ENTRY STV_DEFAULT"
triton_poi_fused__native_batch_norm_legit_no_training_hardtanh_98:
.text.triton_poi_fused__native_batch_norm_legit_no_training_hardtanh_98:
[----:B------:R-:W0:Y:S01]  /*0000*/  LDC R1, c[0x0][0x28] ;  /* 0x00000a00ff017b82 */ /* 0x000e220000000800 */
[----:B------:R-:W1:Y:S07]  /*0010*/  S2R R0, SR_TID.X ;  /* 0x0000000000007919 */ /* 0x000e6e0000002100 */
[----:B------:R-:W2:Y:S01]  /*0020*/  S2UR UR4, SR_CTAID.Y ;  /* 0x00000000000479c3 */ /* 0x000ea20000002600 */
[----:B------:R-:W-:Y:S01]  /*0030*/  IMAD.MOV.U32 R10, RZ, RZ, RZ ;  /* 0x000000ffff0a7224 */ /* 0x000fe200078e00ff */
[----:B------:R-:W-:Y:S01]  /*0040*/  HFMA2.MMA R24, -RZ, RZ, 0, 0 ;  /* 0x00000000ff187435 */ /* 0x000fe200000001ff */
[----:B------:R-:W3:Y:S05]  /*0050*/  S2R R11, SR_CTAID.X ;  /* 0x00000000000b7919 */ /* 0x000eea0000002500 */
[----:B------:R-:W4:Y:S08]  /*0060*/  LDC.64 R8, c[0x0][0x220] ;  /* 0x00008800ff087b82 */ /* 0x000f300000000a00 */
[----:B------:R-:W5:Y:S01]  /*0070*/  LDC.64 R18, c[0x0][0x210] ;  /* 0x00008400ff127b82 */ /* 0x000f620000000a00 */
[----:B--2---:R-:W-:-:S07]  /*0080*/  USHF.L.U32 UR4, UR4, 0x5, URZ ;  /* 0x0000000504047899 */ /* 0x004fce000800063f */
[----:B------:R-:W2:Y:S01]  /*0090*/  LDC.64 R20, c[0x0][0x218] ;  /* 0x00008600ff147b82 */ /* 0x000ea20000000a00 */
[----:B-1----:R-:W-:Y:S01]  /*00a0*/  SHF.R.U32.HI R5, RZ, 0x3, R0 ;  /* 0x00000003ff057819 */ /* 0x002fe20000011600 */
[----:B------:R-:W-:-:S03]  /*00b0*/  IMAD.SHL.U32 R0, R0, 0x4, RZ ;  /* 0x0000000400007824 */ /* 0x000fc600078e00ff */
[----:B------:R-:W-:Y:S02]  /*00c0*/  SGXT.U32 R5, R5, 0x4 ;  /* 0x000000040505781a */ /* 0x000fe40000000000 */
[----:B------:R-:W-:Y:S02]  /*00d0*/  LOP3.LUT R0, R0, 0x1c, RZ, 0xc0, !PT ;  /* 0x0000001c00007812 */ /* 0x000fe400078ec0ff */
[----:B------:R-:W-:Y:S01]  /*00e0*/  LOP3.LUT R5, R5, UR4, RZ, 0xfc, !PT ;  /* 0x0000000405057c12 */ /* 0x000fe2000f8efcff */
[----:B------:R-:W-:Y:S02]  /*00f0*/  ULDC.64 UR4, c[0x0][0x208] ;  /* 0x0000820000047ab9 */ /* 0x000fe40000000a00 */
[----:B---3--:R-:W-:Y:S01]  /*0100*/  IMAD R2, R11, 0x20, R0 ;  /* 0x000000200b027824 */ /* 0x008fe200078e0200 */
[C---:B------:R-:W-:Y:S01]  /*0110*/  LOP3.LUT R7, R5.reuse, 0x10, RZ, 0xfc, !PT ;  /* 0x0000001005077812 */ /* 0x040fe200078efcff */
[C---:B------:R-:W-:Y:S01]  /*0120*/  IMAD.HI R3, R5.reuse, 0x1b4e81b5, RZ ;  /* 0x1b4e81b505037827 */ /* 0x040fe200078e02ff */
[----:B------:R-:W-:-:S02]  /*0130*/  ISETP.GE.AND P2, PT, R5, 0x12c, PT ;  /* 0x0000012c0500780c */ /* 0x000fc40003f46270 */
[----:B------:R-:W-:Y:S01]  /*0140*/  MOV R0, RZ ;  /* 0x000000ff00007202 */ /* 0x000fe20000000f00 */
[C---:B------:R-:W-:Y:S01]  /*0150*/  IMAD.HI R27, R7.reuse, 0x1b4e81b5, RZ ;  /* 0x1b4e81b5071b7827 */ /* 0x040fe200078e02ff */
[----:B------:R-:W-:Y:S02]  /*0160*/  SHF.R.U32.HI R4, RZ, 0x1f, R3 ;  /* 0x0000001fff047819 */ /* 0x000fe40000011603 */
[----:B------:R-:W-:Y:S01]  /*0170*/  ISETP.GE.AND P3, PT, R7, 0x12c, PT ;  /* 0x0000012c0700780c */ /* 0x000fe20003f66270 */
[----:B------:R-:W-:Y:S01]  /*0180*/  IMAD R26, R2, 0x4b, RZ ;  /* 0x0000004b021a7824 */ /* 0x000fe200078e02ff */
[----:B------:R-:W-:Y:S02]  /*0190*/  LEA.HI.SX32 R4, R3, R4, 0x1d ;  /* 0x0000000403047211 */ /* 0x000fe400078feaff */
[----:B------:R-:W-:Y:S01]  /*01a0*/  SHF.R.U32.HI R6, RZ, 0x1f, R27 ;  /* 0x0000001fff067819 */ /* 0x000fe2000001161b */
[----:B------:R-:W-:Y:S01]  /*01b0*/  VIADD R14, R26, 0x4b ;  /* 0x0000004b1a0e7836 */ /* 0x000fe20000000000 */
[----:B------:R-:W-:Y:S01]  /*01c0*/  ISETP.GE.AND P0, PT, R2, 0x40, PT ;  /* 0x000000400200780c */ /* 0x000fe20003f06270 */
[----:B------:R-:W-:Y:S01]  /*01d0*/  IMAD R23, R4, -0x4b, R5 ;  /* 0xffffffb504177824 */ /* 0x000fe200078e0205 */
[----:B------:R-:W-:-:S02]  /*01e0*/  LEA.HI.SX32 R27, R27, R6, 0x1d ;  /* 0x000000061b1b7211 */ /* 0x000fc400078feaff */
[----:B------:R-:W-:Y:S01]  /*01f0*/  ISETP.LT.AND P1, PT, R5, 0x12c, !P0 ;  /* 0x0000012c0500780c */ /* 0x000fe20004721270 */
[----:B----4-:R-:W-:-:S04]  /*0200*/  IMAD.WIDE R12, R23, 0x4, R8 ;  /* 0x00000004170c7825 */ /* 0x010fc800078e0208 */
[----:B------:R-:W-:Y:S01]  /*0210*/  IMAD R25, R27, -0x4b, R7 ;  /* 0xffffffb51b197824 */ /* 0x000fe200078e0207 */
[----:B------:R-:W3:Y:S01]  /*0220*/  @!P2 LDG.E.EL R0, desc[UR4][R12.64] ;  /* 0x000000040c00a981 */ /* 0x000ee2000c2e1900 */
[----:B------:R-:W-:Y:S02]  /*0230*/  IMAD R3, R4, 0x12c0, R23 ;  /* 0x000012c004037824 */ /* 0x000fe400078e0217 */
[----:B------:R-:W-:Y:S01]  /*0240*/  IMAD.WIDE R8, R25, 0x4, R8 ;  /* 0x0000000419087825 */ /* 0x000fe200078e0208 */
[----:B------:R-:W-:Y:S02]  /*0250*/  IADD3 R22, R26, 0x96, RZ ;  /* 0x000000961a167810 */ /* 0x000fe40007ffe0ff */
[----:B------:R-:W-:Y:S01]  /*0260*/  IADD3 R17, R14, R3, RZ ;  /* 0x000000030e117210 */ /* 0x000fe20007ffe0ff */
[----:B------:R-:W-:Y:S01]  /*0270*/  IMAD R29, R2, 0x4b, R3 ;  /* 0x0000004b021d7824 */ /* 0x000fe200078e0203 */
[----:B------:R1:W4:Y:S01]  /*0280*/  @!P3 LDG.E.EL R10, desc[UR4][R8.64] ;  /* 0x00000004080ab981 */ /* 0x000322000c2e1900 */
[----:B------:R-:W-:Y:S01]  /*0290*/  VIADD R26, R26, 0xe1 ;  /* 0x000000e11a1a7836 */ /* 0x000fe20000000000 */
[----:B------:R-:W-:Y:S01]  /*02a0*/  ISETP.LT.AND P0, PT, R7, 0x12c, !P0 ;  /* 0x0000012c0700780c */ /* 0x000fe20004701270 */
[----:B------:R-:W-:Y:S01]  /*02b0*/  IMAD.MOV.U32 R4, RZ, RZ, RZ ;  /* 0x000000ffff047224 */ /* 0x000fe200078e00ff */
[----:B------:R-:W-:Y:S01]  /*02c0*/  IADD3 R11, R22, R3, RZ ;  /* 0x00000003160b7210 */ /* 0x000fe20007ffe0ff */
[----:B-----5:R-:W-:Y:S01]  /*02d0*/  IMAD.WIDE R28, R29, 0x4, R18 ;  /* 0x000000041d1c7825 */ /* 0x020fe200078e0212 */
[----:B------:R-:W-:-:S03]  /*02e0*/  IADD3 R3, R26, R3, RZ ;  /* 0x000000031a037210 */ /* 0x000fc60007ffe0ff */
[----:B------:R-:W-:Y:S01]  /*02f0*/  IMAD R27, R27, 0x12c0, R25 ;  /* 0x000012c01b1b7824 */ /* 0x000fe200078e0219 */
[----:B------:R5:W4:Y:S01]  /*0300*/  @P1 LDG.E.EL R24, desc[UR4][R28.64] ;  /* 0x000000041c181981 */ /* 0x000b22000c2e1900 */
[----:B------:R-:W-:Y:S01]  /*0310*/  IMAD.WIDE R16, R17, 0x4, R18 ;  /* 0x0000000411107825 */ /* 0x000fe200078e0212 */
[----:B-1----:R-:W-:-:S03]  /*0320*/  CS2R R8, SRZ ;  /* 0x0000000000087805 */ /* 0x002fc6000001ff00 */
[----:B------:R-:W-:Y:S01]  /*0330*/  IMAD R13, R2, 0x4b, R27 ;  /* 0x0000004b020d7824 */ /* 0x000fe200078e021b */
[----:B------:R1:W4:Y:S01]  /*0340*/  @P1 LDG.E.EL R4, desc[UR4][R16.64] ;  /* 0x0000000410041981 */ /* 0x000322000c2e1900 */
[----:B-----5:R-:W-:-:S04]  /*0350*/  IMAD.WIDE R28, R11, 0x4, R18 ;  /* 0x000000040b1c7825 */ /* 0x020fc800078e0212 */
[----:B------:R-:W-:Y:S02]  /*0360*/  IMAD.MOV.U32 R11, RZ, RZ, RZ ;  /* 0x000000ffff0b7224 */ /* 0x000fe400078e00ff */
[----:B-1----:R-:W-:-:S04]  /*0370*/  IMAD.WIDE R16, R3, 0x4, R18 ;  /* 0x0000000403107825 */ /* 0x002fc800078e0212 */
[----:B------:R-:W-:Y:S01]  /*0380*/  IMAD.WIDE R12, R13, 0x4, R18 ;  /* 0x000000040d0c7825 */ /* 0x000fe200078e0212 */
[----:B------:R1:W5:Y:S04]  /*0390*/  @P1 LDG.E.EL R8, desc[UR4][R16.64] ;  /* 0x0000000410081981 */ /* 0x000368000c2e1900 */
[----:B------:R2:W5:Y:S01]  /*03a0*/  @P0 LDG.E.EL R11, desc[UR4][R12.64] ;  /* 0x000000040c0b0981 */ /* 0x000562000c2e1900 */
[----:B------:R-:W-:Y:S01]  /*03b0*/  IADD3 R15, R14, R27, RZ ;  /* 0x0000001b0e0f7210 */ /* 0x000fe20007ffe0ff */
[----:B-1----:R-:W1:Y:S01]  /*03c0*/  LDC.64 R16, c[0x0][0x228] ;  /* 0x00008a00ff107b82 */ /* 0x002e620000000a00 */
[----:B------:R-:W-:-:S07]  /*03d0*/  IMAD.MOV.U32 R3, RZ, RZ, RZ ;  /* 0x000000ffff037224 */ /* 0x000fce00078e00ff */
[----:B0-2---:R-:W0:Y:S01]  /*03e0*/  LDC.64 R12, c[0x0][0x230] ;  /* 0x00008c00ff0c7b82 */ /* 0x005e220000000a00 */
[----:B------:R-:W-:Y:S01]  /*03f0*/  IMAD.WIDE R14, R15, 0x4, R18 ;  /* 0x000000040f0e7825 */ /* 0x000fe200078e0212 */
[----:B------:R-:W-:-:S03]  /*0400*/  IADD3 R22, R22, R27, RZ ;  /* 0x0000001b16167210 */ /* 0x000fc60007ffe0ff */
[----:B------:R-:W-:Y:S01]  /*0410*/  IMAD.MOV.U32 R6, RZ, RZ, RZ ;  /* 0x000000ffff067224 */ /* 0x000fe200078e00ff */
[----:B------:R2:W5:Y:S01]  /*0420*/  @P0 LDG.E.EL R3, desc[UR4][R14.64] ;  /* 0x000000040e030981 */ /* 0x000562000c2e1900 */
[----:B------:R-:W-:Y:S01]  /*0430*/  IMAD.IADD R27, R26, 0x1, R27 ;  /* 0x000000011a1b7824 */ /* 0x000fe200078e021b */
[----:B------:R-:W-:-:S03]  /*0440*/  HFMA2.MMA R26, -RZ, RZ, 0, 0 ;  /* 0x00000000ff1a7435 */ /* 0x000fc600000001ff */
[----:B------:R2:W5:Y:S02]  /*0450*/  @P1 LDG.E.EL R6, desc[UR4][R28.64] ;  /* 0x000000041c061981 */ /* 0x000564000c2e1900 */
[----:B--2---:R-:W-:-:S04]  /*0460*/  IMAD.WIDE R14, R22, 0x4, R18 ;  /* 0x00000004160e7825 */ /* 0x004fc800078e0212 */
[----:B------:R-:W-:-:S04]  /*0470*/  IMAD.WIDE R18, R27, 0x4, R18 ;  /* 0x000000041b127825 */ /* 0x000fc800078e0212 */
[----:B------:R-:W-:-:S04]  /*0480*/  IMAD.WIDE R28, R23, 0x4, R20 ;  /* 0x00000004171c7825 */ /* 0x000fc800078e0214 */
[----:B------:R-:W-:Y:S01]  /*0490*/  IMAD.MOV.U32 R27, RZ, RZ, RZ ;  /* 0x000000ffff1b7224 */ /* 0x000fe200078e00ff */
[----:B------:R2:W5:Y:S01]  /*04a0*/  @!P2 LDG.E.EL R9, desc[UR4][R28.64] ;  /* 0x000000041c09a981 */ /* 0x000562000c2e1900 */
[----:B------:R-:W-:-:S04]  /*04b0*/  IMAD.WIDE R20, R25, 0x4, R20 ;  /* 0x0000000419147825 */ /* 0x000fc800078e0214 */
[----:B------:R1:W5:Y:S04]  /*04c0*/  @P0 LDG.E.EL R27, desc[UR4][R14.64] ;  /* 0x000000040e1b0981 */ /* 0x000368000c2e1900 */
[----:B------:R0:W5:Y:S01]  /*04d0*/  @!P3 LDG.E.EL R26, desc[UR4][R20.64] ;  /* 0x00000004141ab981 */ /* 0x000162000c2e1900 */
[----:B--2---:R-:W-:Y:S02]  /*04e0*/  CS2R R28, SRZ ;  /* 0x00000000001c7805 */ /* 0x004fe4000001ff00 */
[----:B-1----:R-:W-:-:S04]  /*04f0*/  CS2R R14, SRZ ;  /* 0x00000000000e7805 */ /* 0x002fc8000001ff00 */
[----:B------:R-:W2:Y:S01]  /*0500*/  @P0 LDG.E.EL R29, desc[UR4][R18.64] ;  /* 0x00000004121d0981 */ /* 0x000ea2000c2e1900 */
[----:B0-----:R-:W-:-:S04]  /*0510*/  IMAD.WIDE R20, R23, 0x4, R16 ;  /* 0x0000000417147825 */ /* 0x001fc800078e0210 */
[----:B------:R-:W-:Y:S01]  /*0520*/  IMAD.WIDE R22, R23, 0x4, R12 ;  /* 0x0000000417167825 */ /* 0x000fe200078e020c */
[----:B------:R-:W2:Y:S04]  /*0530*/  @!P2 LDG.E.EL R15, desc[UR4][R20.64] ;  /* 0x00000004140fa981 */ /* 0x000ea8000c2e1900 */
[----:B------:R-:W2:Y:S01]  /*0540*/  @!P2 LDG.E.EL R28, desc[UR4][R22.64] ;  /* 0x00000004161ca981 */ /* 0x000ea2000c2e1900 */
[----:B------:R-:W-:-:S04]  /*0550*/  IMAD.WIDE R16, R25, 0x4, R16 ;  /* 0x0000000419107825 */ /* 0x000fc800078e0210 */
[----:B------:R-:W-:Y:S01]  /*0560*/  IMAD.WIDE R12, R25, 0x4, R12 ;  /* 0x00000004190c7825 */ /* 0x000fe200078e020c */
[----:B------:R-:W-:-:S04]  /*0570*/  MOV R25, RZ ;  /* 0x000000ff00197202 */ /* 0x000fc80000000f00 */
[----:B------:R-:W2:Y:S04]  /*0580*/  @!P3 LDG.E.EL R14, desc[UR4][R12.64] ;  /* 0x000000040c0eb981 */ /* 0x000ea8000c2e1900 */
[----:B------:R0:W2:Y:S02]  /*0590*/  @!P3 LDG.E.EL R25, desc[UR4][R16.64] ;  /* 0x000000041019b981 */ /* 0x0000a4000c2e1900 */
[----:B0-----:R-:W-:Y:S01]  /*05a0*/  IMAD.MOV.U32 R17, RZ, RZ, 0x3e800000 ;  /* 0x3e800000ff117424 */ /* 0x001fe200078e00ff */
[----:B------:R-:W-:Y:S01]  /*05b0*/  LEA R5, R5, R2, 0x6 ;  /* 0x0000000205057211 */ /* 0x000fe200078e30ff */
[----:B------:R-:W-:Y:S02]  /*05c0*/  IMAD R7, R7, 0x40, R2 ;  /* 0x0000004007077824 */ /* 0x000fe400078e0202 */
[----:B---3--:R-:W-:-:S04]  /*05d0*/  FADD R0, R0, 9.9999997473787516356e-06 ;  /* 0x3727c5ac00007421 */ /* 0x008fc80000000000 */
[----:B------:R-:W0:Y:S01]  /*05e0*/  MUFU.SQRT R18, R0 ;  /* 0x0000000000127308 */ /* 0x000e220000002000 */
[----:B----4-:R-:W-:-:S07]  /*05f0*/  FADD R10, R10, 9.9999997473787516356e-06 ;  /* 0x3727c5ac0a0a7421 */ /* 0x010fce0000000000 */
[----:B------:R-:W1:Y:S01]  /*0600*/  MUFU.SQRT R19, R10 ;  /* 0x0000000a00137308 */ /* 0x000e620000002000 */
[C---:B0-----:R-:W-:Y:S02]  /*0610*/  FSETP.GT.AND P2, PT, R18.reuse, 8.50705917302346158658e+37, PT ;  /* 0x7e8000001200780b */ /* 0x041fe40003f44000 */
[----:B------:R-:W-:Y:S02]  /*0620*/  FSETP.GEU.AND P4, PT, R18, 1.175494350822287508e-38, PT ;  /* 0x008000001200780b */ /* 0x000fe40003f8e000 */
[----:B-1----:R-:W-:-:S09]  /*0630*/  FSETP.GT.AND P3, PT, R19, 8.50705917302346158658e+37, PT ;  /* 0x7e8000001300780b */ /* 0x002fd20003f64000 */
[----:B------:R-:W-:Y:S01]  /*0640*/  @P2 FMUL R18, R18, 0.25 ;  /* 0x3e80000012122820 */ /* 0x000fe20000400000 */
[----:B------:R-:W-:-:S03]  /*0650*/  FSETP.GEU.AND P5, PT, R19, 1.175494350822287508e-38, PT ;  /* 0x008000001300780b */ /* 0x000fc60003fae000 */
[----:B------:R-:W-:-:S06]  /*0660*/  @!P4 FMUL R18, R18, 16777216 ;  /* 0x4b8000001212c820 */ /* 0x000fcc0000400000 */
[----:B------:R-:W0:Y:S01]  /*0670*/  MUFU.RCP R18, R18 ;  /* 0x0000001200127308 */ /* 0x000e220000001000 */
[----:B------:R-:W-:Y:S01]  /*0680*/  @P3 FMUL R19, R19, 0.25 ;  /* 0x3e80000013133820 */ /* 0x000fe20000400000 */
[----:B------:R-:W-:-:S03]  /*0690*/  FSEL R13, R17, 1, P2 ;  /* 0x3f800000110d7808 */ /* 0x000fc60001000000 */
[----:B------:R-:W-:Y:S02]  /*06a0*/  @!P5 FMUL R19, R19, 16777216 ;  /* 0x4b8000001313d820 */ /* 0x000fe40000400000 */
[----:B------:R-:W-:Y:S02]  /*06b0*/  @!P4 FMUL R13, R13, 16777216 ;  /* 0x4b8000000d0dc820 */ /* 0x000fe40000400000 */
[----:B------:R-:W1:Y:S01]  /*06c0*/  MUFU.RCP R0, R19 ;  /* 0x0000001300007308 */ /* 0x000e620000001000 */
[----:B------:R-:W-:Y:S01]  /*06d0*/  FSEL R17, R17, 1, P3 ;  /* 0x3f80000011117808 */ /* 0x000fe20001800000 */
[----:B0-----:R-:W-:-:S04]  /*06e0*/  FMUL R13, R18, R13 ;  /* 0x0000000d120d7220 */ /* 0x001fc80000400000 */
[----:B------:R-:W-:-:S04]  /*06f0*/  @!P5 FMUL R17, R17, 16777216 ;  /* 0x4b8000001111d820 */ /* 0x000fc80000400000 */
[----:B-1----:R-:W-:Y:S01]  /*0700*/  FMUL R0, R0, R17 ;  /* 0x0000001100007220 */ /* 0x002fe20000400000 */
[C---:B-----5:R-:W-:Y:S01]  /*0710*/  FADD R8, -R9.reuse, R8 ;  /* 0x0000000809087221 */ /* 0x060fe20000000100 */
[C---:B------:R-:W-:Y:S01]  /*0720*/  FADD R24, -R9.reuse, R24 ;  /* 0x0000001809187221 */ /* 0x040fe20000000100 */
[C---:B------:R-:W-:Y:S01]  /*0730*/  FADD R4, -R9.reuse, R4 ;  /* 0x0000000409047221 */ /* 0x040fe20000000100 */
[----:B------:R-:W-:Y:S01]  /*0740*/  FADD R6, -R9, R6 ;  /* 0x0000000609067221 */ /* 0x000fe20000000100 */
[C---:B------:R-:W-:Y:S02]  /*0750*/  FMUL R9, R13.reuse, R8 ;  /* 0x000000080d097220 */ /* 0x040fe40000400000 */
[C---:B------:R-:W-:Y:S01]  /*0760*/  FMUL R19, R13.reuse, R4 ;  /* 0x000000040d137220 */ /* 0x040fe20000400000 */
[C---:B------:R-:W-:Y:S01]  /*0770*/  FMUL R17, R13.reuse, R6 ;  /* 0x000000060d117220 */ /* 0x040fe20000400000 */
[C---:B------:R-:W-:Y:S01]  /*0780*/  FADD R11, -R26.reuse, R11 ;  /* 0x0000000b1a0b7221 */ /* 0x040fe20000000100 */
[----:B------:R-:W-:Y:S01]  /*0790*/  FMUL R13, R13, R24 ;  /* 0x000000180d0d7220 */ /* 0x000fe20000400000 */
[C---:B------:R-:W-:Y:S01]  /*07a0*/  FADD R3, -R26.reuse, R3 ;  /* 0x000000031a037221 */ /* 0x040fe20000000100 */
[C---:B------:R-:W-:Y:S01]  /*07b0*/  FADD R27, -R26.reuse, R27 ;  /* 0x0000001b1a1b7221 */ /* 0x040fe20000000100 */
[----:B--2---:R-:W-:Y:S01]  /*07c0*/  FADD R29, -R26, R29 ;  /* 0x0000001d1a1d7221 */ /* 0x004fe20000000100 */
[----:B------:R-:W-:Y:S01]  /*07d0*/  FFMA R4, R9, R15, R28 ;  /* 0x0000000f09047223 */ /* 0x000fe2000000001c */
[----:B------:R-:W-:-:S04]  /*07e0*/  FMUL R9, R0, R11 ;  /* 0x0000000b00097220 */ /* 0x000fc80000400000 */
[C---:B------:R-:W-:Y:S01]  /*07f0*/  FSETP.GTU.AND P2, PT, R4.reuse, RZ, PT ;  /* 0x000000ff0400720b */ /* 0x040fe20003f4c000 */
[-CC-:B------:R-:W-:Y:S01]  /*0800*/  FFMA R10, R17, R15.reuse, R28.reuse ;  /* 0x0000000f110a7223 */ /* 0x180fe2000000001c */
[-CC-:B------:R-:W-:Y:S01]  /*0810*/  FFMA R19, R19, R15.reuse, R28.reuse ;  /* 0x0000000f13137223 */ /* 0x180fe2000000001c */
[----:B------:R-:W-:Y:S01]  /*0820*/  FFMA R13, R13, R15, R28 ;  /* 0x0000000f0d0d7223 */ /* 0x000fe2000000001c */
[----:B------:R-:W-:Y:S01]  /*0830*/  FSEL R11, R4, RZ, P2 ;  /* 0x000000ff040b7208 */ /* 0x000fe20001000000 */
[----:B------:R-:W-:Y:S01]  /*0840*/  FMUL R29, R0, R29 ;  /* 0x0000001d001d7220 */ /* 0x000fe20000400000 */
[----:B------:R-:W-:Y:S01]  /*0850*/  FSETP.GTU.AND P5, PT, R10, RZ, PT ;  /* 0x000000ff0a00720b */ /* 0x000fe20003fac000 */
[C---:B------:R-:W-:Y:S01]  /*0860*/  FMUL R27, R0.reuse, R27 ;  /* 0x0000001b001b7220 */ /* 0x040fe20000400000 */
[----:B------:R-:W-:Y:S01]  /*0870*/  FSETP.GEU.AND P3, PT, R11, 6, PT ;  /* 0x40c000000b00780b */ /* 0x000fe20003f6e000 */
[----:B------:R-:W-:Y:S01]  /*0880*/  FMUL R3, R0, R3 ;  /* 0x0000000300037220 */ /* 0x000fe20000400000 */
[----:B------:R-:W-:Y:S01]  /*0890*/  FSETP.GTU.AND P6, PT, R19, RZ, PT ;  /* 0x000000ff1300720b */ /* 0x000fe20003fcc000 */
[-CC-:B------:R-:W-:Y:S01]  /*08a0*/  FFMA R29, R29, R25.reuse, R14.reuse ;  /* 0x000000191d1d7223 */ /* 0x180fe2000000000e */
[----:B------:R-:W-:Y:S01]  /*08b0*/  FSETP.GTU.AND P2, PT, R13, RZ, PT ;  /* 0x000000ff0d00720b */ /* 0x000fe20003f4c000 */
[-CC-:B------:R-:W-:Y:S01]  /*08c0*/  FFMA R12, R9, R25.reuse, R14.reuse ;  /* 0x00000019090c7223 */ /* 0x180fe2000000000e */
[----:B------:R-:W-:Y:S01]  /*08d0*/  FSEL R10, R10, RZ, P5 ;  /* 0x000000ff0a0a7208 */ /* 0x000fe20002800000 */
[----:B------:R-:W0:Y:S01]  /*08e0*/  LDC.64 R16, c[0x0][0x238] ;  /* 0x00008e00ff107b82 */ /* 0x000e220000000a00 */
[----:B------:R-:W-:Y:S01]  /*08f0*/  FSEL R9, R19, RZ, P6 ;  /* 0x000000ff13097208 */ /* 0x000fe20003000000 */
[-CC-:B------:R-:W-:Y:S01]  /*0900*/  FFMA R3, R3, R25.reuse, R14.reuse ;  /* 0x0000001903037223 */ /* 0x180fe2000000000e */
[----:B------:R-:W-:Y:S01]  /*0910*/  FFMA R27, R27, R25, R14 ;  /* 0x000000191b1b7223 */ /* 0x000fe2000000000e */
[----:B------:R-:W-:-:S02]  /*0920*/  FSETP.NAN.AND P6, PT, R11, R11, PT ;  /* 0x0000000b0b00720b */ /* 0x000fc40003fc8000 */
[----:B------:R-:W-:Y:S02]  /*0930*/  FSEL R8, R13, RZ, P2 ;  /* 0x000000ff0d087208 */ /* 0x000fe40001000000 */
[----:B------:R-:W-:Y:S02]  /*0940*/  FSETP.GTU.AND P4, PT, R29, RZ, PT ;  /* 0x000000ff1d00720b */ /* 0x000fe40003f8c000 */
[----:B------:R-:W-:Y:S02]  /*0950*/  FSETP.GEU.AND P2, PT, R10, 6, PT ;  /* 0x40c000000a00780b */ /* 0x000fe40003f4e000 */
[----:B------:R-:W-:Y:S02]  /*0960*/  @P3 SEL R11, R11, 0x40c00000, P6 ;  /* 0x40c000000b0b3807 */ /* 0x000fe40003000000 */
[----:B------:R-:W-:Y:S02]  /*0970*/  FSETP.GTU.AND P5, PT, R27, RZ, PT ;  /* 0x000000ff1b00720b */ /* 0x000fe40003fac000 */
[----:B------:R-:W-:-:S02]  /*0980*/  FSETP.GTU.AND P6, PT, R3, RZ, PT ;  /* 0x000000ff0300720b */ /* 0x000fc40003fcc000 */
[----:B------:R-:W-:Y:S02]  /*0990*/  FSEL R15, R29, RZ, P4 ;  /* 0x000000ff1d0f7208 */ /* 0x000fe40002000000 */
[----:B------:R-:W-:Y:S02]  /*09a0*/  FSETP.GEU.AND P3, PT, R9, 6, PT ;  /* 0x40c000000900780b */ /* 0x000fe40003f6e000 */
[----:B------:R-:W-:Y:S02]  /*09b0*/  FSETP.GEU.AND P4, PT, R8, 6, PT ;  /* 0x40c000000800780b */ /* 0x000fe40003f8e000 */
[----:B------:R-:W-:Y:S02]  /*09c0*/  FSEL R14, R27, RZ, P5 ;  /* 0x000000ff1b0e7208 */ /* 0x000fe40002800000 */
[----:B------:R-:W-:Y:S02]  /*09d0*/  FSEL R13, R3, RZ, P6 ;  /* 0x000000ff030d7208 */ /* 0x000fe40003000000 */
[----:B------:R-:W-:-:S02]  /*09e0*/  FSETP.GTU.AND P5, PT, R12, RZ, PT ;  /* 0x000000ff0c00720b */ /* 0x000fc40003fac000 */
[----:B------:R-:W-:Y:S02]  /*09f0*/  FSETP.NAN.AND P6, PT, R10, R10, PT ;  /* 0x0000000a0a00720b */ /* 0x000fe40003fc8000 */
[----:B------:R-:W-:Y:S02]  /*0a00*/  FSEL R12, R12, RZ, P5 ;  /* 0x000000ff0c0c7208 */ /* 0x000fe40002800000 */
[----:B------:R-:W-:Y:S02]  /*0a10*/  @P2 SEL R10, R10, 0x40c00000, P6 ;  /* 0x40c000000a0a2807 */ /* 0x000fe40003000000 */
[----:B------:R-:W-:Y:S02]  /*0a20*/  FSETP.NAN.AND P5, PT, R9, R9, PT ;  /* 0x000000090900720b */ /* 0x000fe40003fa8000 */
[----:B------:R-:W-:Y:S02]  /*0a30*/  FSETP.GEU.AND P2, PT, R15, 6, PT ;  /* 0x40c000000f00780b */ /* 0x000fe40003f4e000 */
[----:B------:R-:W-:-:S02]  /*0a40*/  FSETP.NAN.AND P6, PT, R8, R8, PT ;  /* 0x000000080800720b */ /* 0x000fc40003fc8000 */
[----:B------:R-:W-:Y:S02]  /*0a50*/  @P3 SEL R9, R9, 0x40c00000, P5 ;  /* 0x40c0000009093807 */ /* 0x000fe40002800000 */
[----:B------:R-:W-:Y:S02]  /*0a60*/  @P4 SEL R8, R8, 0x40c00000, P6 ;  /* 0x40c0000008084807 */ /* 0x000fe40003000000 */
[----:B------:R-:W-:Y:S02]  /*0a70*/  FSETP.GEU.AND P3, PT, R14, 6, PT ;  /* 0x40c000000e00780b */ /* 0x000fe40003f6e000 */
[----:B------:R-:W-:Y:S02]  /*0a80*/  FSETP.GEU.AND P5, PT, R13, 6, PT ;  /* 0x40c000000d00780b */ /* 0x000fe40003fae000 */
[----:B------:R-:W-:Y:S01]  /*0a90*/  FSETP.GEU.AND P4, PT, R12, 6, PT ;  /* 0x40c000000c00780b */ /* 0x000fe20003f8e000 */
[----:B0-----:R-:W-:Y:S01]  /*0aa0*/  IMAD.WIDE R4, R5, 0x4, R16 ;  /* 0x0000000405047825 */ /* 0x001fe200078e0210 */
[----:B------:R-:W-:-:S04]  /*0ab0*/  FSETP.NAN.AND P6, PT, R15, R15, PT ;  /* 0x0000000f0f00720b */ /* 0x000fc80003fc8000 */
[----:B------:R0:W-:Y:S01]  /*0ac0*/  @P1 STG.E.128 desc[UR4][R4.64], R8 ;  /* 0x0000000804001986 */ /* 0x0001e2000c101d04 */
[----:B------:R-:W-:Y:S02]  /*0ad0*/  @P2 SEL R15, R15, 0x40c00000, P6 ;  /* 0x40c000000f0f2807 */ /* 0x000fe40003000000 */
[----:B------:R-:W-:Y:S02]  /*0ae0*/  FSETP.NAN.AND P1, PT, R14, R14, PT ;  /* 0x0000000e0e00720b */ /* 0x000fe40003f28000 */
[----:B------:R-:W-:Y:S02]  /*0af0*/  FSETP.NAN.AND P6, PT, R13, R13, PT ;  /* 0x0000000d0d00720b */ /* 0x000fe40003fc8000 */
[----:B------:R-:W-:Y:S01]  /*0b00*/  FSETP.NAN.AND P2, PT, R12, R12, PT ;  /* 0x0000000c0c00720b */ /* 0x000fe20003f48000 */
[----:B------:R-:W-:Y:S01]  /*0b10*/  IMAD.WIDE R16, R7, 0x4, R16 ;  /* 0x0000000407107825 */ /* 0x000fe200078e0210 */
[----:B------:R-:W-:Y:S02]  /*0b20*/  @P3 SEL R14, R14, 0x40c00000, P1 ;  /* 0x40c000000e0e3807 */ /* 0x000fe40000800000 */
[----:B------:R-:W-:-:S02]  /*0b30*/  @P5 SEL R13, R13, 0x40c00000, P6 ;  /* 0x40c000000d0d5807 */ /* 0x000fc40003000000 */
[----:B------:R-:W-:Y:S01]  /*0b40*/  @P4 SEL R12, R12, 0x40c00000, P2 ;  /* 0x40c000000c0c4807 */ /* 0x000fe20001000000 */
[----:B0-----:R-:W-:Y:S06]  /*0b50*/  @!P0 EXIT ;  /* 0x000000000000894d */ /* 0x001fec0003800000 */
[----:B------:R-:W-:Y:S01]  /*0b60*/  STG.E.128 desc[UR4][R16.64], R12 ;  /* 0x0000000c10007986 */ /* 0x000fe2000c101d04 */
[----:B------:R-:W-:Y:S05]  /*0b70*/  EXIT ;  /* 0x000000000000794d */ /* 0x000fea0003800000 */
.L_x_0:
[----:B------:R-:W-:-:S00]  /*0b80*/  BRA `(.L_x_0) ;  /* 0xfffffffc00fc7947 */ /* 0x000fc0000383ffff */
[----:B------:R-:W-:-:S00]  /*0b90*/  NOP ;  /* 0x0000000000007918 */ /* 0x000fc00000000000 */
        /* <DEDUP_REMOVED lines=14> */
.L_x_1:


//--------------------- .nv.global.init           --------------------------
	.section	.nv.global.init,"aw",@progbits
.nv.global.init:
	.type		_$_str,@object
	.size		_$_str,(_$_str_$_2 - _$_str)
_$_str:
        /*0000*/ 	.byte	0x5f, 0x5f, 0x43, 0x55, 0x44, 0x41, 0x5f, 0x46, 0x54, 0x5a, 0x00
	.type		_$_str_$_2,@object
	.size		_$_str_$_2,(.L_1 - _$_str_$_2)
_$_str_$_2:
        /*000b*/ 	.byte	0x5f, 0x5f, 0x43, 0x55, 0x44, 0x41, 0x5f, 0x50, 0x52, 0x45, 0x43, 0x5f, 0x53, 0x51, 0x52, 0x54
        /*001b*/ 	.byte	0x00
.L_1:


//--------------------- .nv.constant0.triton_poi_fused__native_batch_norm_legit_no_training_hardtanh_98 --------------------------
	.section	.nv.constant0.triton_poi_fused__native_batch_norm_legit_no_training_hardtanh_98,"a",@progbits
	.sectionflags	@""
	.align	4
.nv.constant0.triton_poi_fused__native_batch_norm_legit_no_training_hardtanh_98:
	.zero		584
